	.headerflags	@"EF_CUDA_TEXMODE_UNIFIED EF_CUDA_64BIT_ADDRESS EF_CUDA_ACCELERATORS EF_CUDA_SM90 EF_CUDA_VIRTUAL_SM(EF_CUDA_SM90)"
	.elftype	@"ET_EXEC"


//--------------------- .nv.info                  --------------------------
	.section	.nv.info,"",@"SHT_CUDA_INFO"
	.align	4


	//----- nvinfo : EIATTR_REGCOUNT
	.align		4
        /*0000*/ 	.byte	0x04, 0x2f
        /*0002*/ 	.short	(.L_3 - .L_2)
	.align		4
.L_2:
        /*0004*/ 	.word	index@(triton_poi_fused__native_batch_norm_legit_no_training_3)
        /*0008*/ 	.word	0x00000010


	//----- nvinfo : EIATTR_MIN_STACK_SIZE
	.align		4
.L_3:
        /*000c*/ 	.byte	0x04, 0x12
        /*000e*/ 	.short	(.L_5 - .L_4)
	.align		4
.L_4:
        /*0010*/ 	.word	index@(triton_poi_fused__native_batch_norm_legit_no_training_3)
        /*0014*/ 	.word	0x00000000


	//----- nvinfo : EIATTR_FRAME_SIZE
	.align		4
.L_5:
        /*0018*/ 	.byte	0x04, 0x11
        /*001a*/ 	.short	(.L_7 - .L_6)
	.align		4
.L_6:
        /*001c*/ 	.word	index@(triton_poi_fused__native_batch_norm_legit_no_training_3)
        /*0020*/ 	.word	0x00000000


	//----- nvinfo : EIATTR_MIN_STACK_SIZE
	.align		4
.L_7:
        /*0024*/ 	.byte	0x04, 0x12
        /*0026*/ 	.short	(.L_9 - .L_8)
	.align		4
.L_8:
        /*0028*/ 	.word	index@(triton_poi_fused__native_batch_norm_legit_no_training_3)
        /*002c*/ 	.word	0x00000000
.L_9:


//--------------------- .nv.info.triton_poi_fused__native_batch_norm_legit_no_training_3 --------------------------
	.section	.nv.info.triton_poi_fused__native_batch_norm_legit_no_training_3,"",@"SHT_CUDA_INFO"
	.sectionflags	@""
	.align	4


	//----- nvinfo : EIATTR_CUDA_API_VERSION
	.align		4
        /*0000*/ 	.byte	0x04, 0x37
        /*0002*/ 	.short	(.L_11 - .L_10)
.L_10:
        /*0004*/ 	.word	0x0000007c


	//----- nvinfo : EIATTR_KPARAM_INFO
	.align		4
.L_11:
        /*0008*/ 	.byte	0x04, 0x17
        /*000a*/ 	.short	(.L_13 - .L_12)
.L_12:
        /*000c*/ 	.word	0x00000000
        /*0010*/ 	.short	0x0006
        /*0012*/ 	.short	0x0030
        /*0014*/ 	.byte	0x00, 0xf0, 0x11, 0x00


	//----- nvinfo : EIATTR_KPARAM_INFO
	.align		4
.L_13:
        /*0018*/ 	.byte	0x04, 0x17
        /*001a*/ 	.short	(.L_15 - .L_14)
.L_14:
        /*001c*/ 	.word	0x00000000
        /*0020*/ 	.short	0x0005
        /*0022*/ 	.short	0x0028
        /*0024*/ 	.byte	0x00, 0xf4, 0x21, 0x00


	//----- nvinfo : EIATTR_KPARAM_INFO
	.align		4
.L_15:
        /*0028*/ 	.byte	0x04, 0x17
        /*002a*/ 	.short	(.L_17 - .L_16)
.L_16:
        /*002c*/ 	.word	0x00000000
        /*0030*/ 	.short	0x0004
        /*0032*/ 	.short	0x0020
        /*0034*/ 	.byte	0x00, 0xf4, 0x21, 0x00


	//----- nvinfo : EIATTR_KPARAM_INFO
	.align		4
.L_17:
        /*0038*/ 	.byte	0x04, 0x17
        /*003a*/ 	.short	(.L_19 - .L_18)
.L_18:
        /*003c*/ 	.word	0x00000000
        /*0040*/ 	.short	0x0003
        /*0042*/ 	.short	0x0018
        /*0044*/ 	.byte	0x00, 0xf4, 0x21, 0x00


	//----- nvinfo : EIATTR_KPARAM_INFO
	.align		4
.L_19:
        /*0048*/ 	.byte	0x04, 0x17
        /*004a*/ 	.short	(.L_21 - .L_20)
.L_20:
        /*004c*/ 	.word	0x00000000
        /*0050*/ 	.short	0x0002
        /*0052*/ 	.short	0x0010
        /*0054*/ 	.byte	0x00, 0xf4, 0x21, 0x00


	//----- nvinfo : EIATTR_KPARAM_INFO
	.align		4
.L_21:
        /*0058*/ 	.byte	0x04, 0x17
        /*005a*/ 	.short	(.L_23 - .L_22)
.L_22:
        /*005c*/ 	.word	0x00000000
        /*0060*/ 	.short	0x0001
        /*0062*/ 	.short	0x0008
        /*0064*/ 	.byte	0x00, 0xf4, 0x21, 0x00


	//----- nvinfo : EIATTR_KPARAM_INFO
	.align		4
.L_23:
        /*0068*/ 	.byte	0x04, 0x17
        /*006a*/ 	.short	(.L_25 - .L_24)
.L_24:
        /*006c*/ 	.word	0x00000000
        /*0070*/ 	.short	0x0000
        /*0072*/ 	.short	0x0000
        /*0074*/ 	.byte	0x00, 0xf4, 0x21, 0x00


	//----- nvinfo : EIATTR_SPARSE_MMA_MASK
	.align		4
.L_25:
        /*0078*/ 	.byte	0x03, 0x50
        /*007a*/ 	.short	0x0000


	//----- nvinfo : EIATTR_MAXREG_COUNT
	.align		4
        /*007c*/ 	.byte	0x03, 0x1b
        /*007e*/ 	.short	0x00ff


	//----- nvinfo : EIATTR_EXIT_INSTR_OFFSETS
	.align		4
        /*0080*/ 	.byte	0x04, 0x1c
        /*0082*/ 	.short	(.L_27 - .L_26)


	//   ....[0]....
.L_26:
        /*0084*/ 	.word	0x000002e0


	//----- nvinfo : EIATTR_REQNTID
	.align		4
.L_27:
        /*0088*/ 	.byte	0x04, 0x10
        /*008a*/ 	.short	(.L_29 - .L_28)
.L_28:
        /*008c*/ 	.word	0x00000080
        /*0090*/ 	.word	0x00000001
        /*0094*/ 	.word	0x00000001


	//----- nvinfo : EIATTR_CBANK_PARAM_SIZE
	.align		4
.L_29:
        /*0098*/ 	.byte	0x03, 0x19
        /*009a*/ 	.short	0x0034


	//----- nvinfo : EIATTR_PARAM_CBANK
	.align		4
        /*009c*/ 	.byte	0x04, 0x0a
        /*009e*/ 	.short	(.L_31 - .L_30)
	.align		4
.L_30:
        /*00a0*/ 	.word	index@(.nv.constant0.triton_poi_fused__native_batch_norm_legit_no_training_3)
        /*00a4*/ 	.short	0x0210
        /*00a6*/ 	.short	0x0034


	//----- nvinfo : EIATTR_SW_WAR
	.align		4
.L_31:
        /*00a8*/ 	.byte	0x04, 0x36
        /*00aa*/ 	.short	(.L_33 - .L_32)
.L_32:
        /*00ac*/ 	.word	0x00000008
.L_33:


//--------------------- .nv.callgraph             --------------------------
	.section	.nv.callgraph,"",@"SHT_CUDA_CALLGRAPH"
	.align	4
	.sectionentsize	8
	.align		4
        /*0000*/ 	.word	0x00000000
	.align		4
        /*0004*/ 	.word	0xffffffff
	.align		4
        /*0008*/ 	.word	0x00000000
	.align		4
        /*000c*/ 	.word	0xfffffffe
	.align		4
        /*0010*/ 	.word	0x00000000
	.align		4
        /*0014*/ 	.word	0xfffffffd
	.align		4
        /*0018*/ 	.word	0x00000000
	.align		4
        /*001c*/ 	.word	0xfffffffc


//--------------------- .nv.constant4             --------------------------
	.section	.nv.constant4,"a",@progbits
	.align	8
	.align		8
.nv.constant4:
        /*0000*/ 	.dword	_$_str
	.align		8
        /*0008*/ 	.dword	_$_str_$_2


//--------------------- .text.triton_poi_fused__native_batch_norm_legit_no_training_3 --------------------------
	.section	.text.triton_poi_fused__native_batch_norm_legit_no_training_3,"ax",@progbits
	.align	128
        .global         triton_poi_fused__native_batch_norm_legit_no_training_3
        .type           triton_poi_fused__native_batch_norm_legit_no_training_3,@function
        .size           triton_poi_fused__native_batch_norm_legit_no_training_3,(.L_x_1 - triton_poi_fused__native_batch_norm_legit_no_training_3)
        .other          triton_poi_fused__native_batch_norm_legit_no_training_3,@"STO_CUDA_ENTRY STV_DEFAULT"
triton_poi_fused__native_batch_norm_legit_no_training_3:
.text.triton_poi_fused__native_batch_norm_legit_no_training_3:
[----:B------:R-:W-:Y:S01]  /*0000*/  LDC R1, c[0x0][0x28] ;  /* 0x00000a00ff017b82 */ /* 0x000fe20000000800 */
[----:B------:R-:W1:Y:S07]  /*0010*/  S2R R0, SR_TID.X ;  /* 0x0000000000007919 */ /* 0x000e6e0000002100 */
[----:B------:R-:W2:Y:S01]  /*0020*/  LDC.64 R6, c[0x0][0x220] ;  /* 0x00008800ff067b82 */ /* 0x000ea20000000a00 */
[----:B------:R-:W-:Y:S01]  /*0030*/  ULDC.64 UR4, c[0x0][0x208] ;  /* 0x0000820000047ab9 */ /* 0x000fe20000000a00 */
[----:B------:R-:W3:Y:S06]  /*0040*/  S2R R3, SR_CTAID.X ;  /* 0x0000000000037919 */ /* 0x000eec0000002500 */
[----:B------:R-:W4:Y:S08]  /*0050*/  LDC.64 R4, c[0x0][0x218] ;  /* 0x00008600ff047b82 */ /* 0x000f300000000a00 */
[----:B------:R-:W5:Y:S08]  /*0060*/  LDC.64 R8, c[0x0][0x228] ;  /* 0x00008a00ff087b82 */ /* 0x000f700000000a00 */
[----:B------:R-:W4:Y:S01]  /*0070*/  LDC.64 R10, c[0x0][0x230] ;  /* 0x00008c00ff0a7b82 */ /* 0x000f220000000a00 */
[----:B-1----:R-:W-:-:S02]  /*0080*/  LOP3.LUT R0, R0, 0x7f, RZ, 0xc0, !PT ;  /* 0x0000007f00007812 */ /* 0x002fc400078ec0ff */
[----:B---3--:R-:W-:Y:S02]  /*0090*/  SHF.R.S32.HI R2, RZ, 0x18, R3 ;  /* 0x00000018ff027819 */ /* 0x008fe40000011403 */
[----:B------:R-:W-:Y:S02]  /*00a0*/  LEA R0, R3, R0, 0x7 ;  /* 0x0000000003007211 */ /* 0x000fe400078e38ff */
[----:B------:R-:W-:-:S04]  /*00b0*/  SGXT R3, R2, 0x1 ;  /* 0x000000010203781a */ /* 0x000fc80000000200 */
[----:B------:R-:W-:-:S04]  /*00c0*/  LEA.HI R3, R3, R0, RZ, 0x4 ;  /* 0x0000000003037211 */ /* 0x000fc800078f20ff */
[--C-:B------:R-:W-:Y:S02]  /*00d0*/  SHF.R.S32.HI R2, RZ, 0x4, R3.reuse ;  /* 0x00000004ff027819 */ /* 0x100fe40000011403 */
[----:B------:R-:W-:-:S04]  /*00e0*/  SHF.R.S32.HI R3, RZ, 0x1f, R3 ;  /* 0x0000001fff037819 */ /* 0x000fc80000011403 */
[----:B------:R-:W-:-:S04]  /*00f0*/  LEA.HI R3, R3, R2, RZ, 0x6 ;  /* 0x0000000203037211 */ /* 0x000fc800078f30ff */
[----:B------:R-:W-:-:S04]  /*0100*/  LOP3.LUT R3, R3, 0xffffffc0, RZ, 0xc0, !PT ;  /* 0xffffffc003037812 */ /* 0x000fc800078ec0ff */
[----:B------:R-:W-:Y:S02]  /*0110*/  IADD3 R13, R2, -R3, RZ ;  /* 0x80000003020d7210 */ /* 0x000fe40007ffe0ff */
[----:B------:R-:W1:Y:S03]  /*0120*/  LDC.64 R2, c[0x0][0x210] ;  /* 0x00008400ff027b82 */ /* 0x000e660000000a00 */
[----:B--2---:R-:W-:-:S06]  /*0130*/  IMAD.WIDE R6, R13, 0x4, R6 ;  /* 0x000000040d067825 */ /* 0x004fcc00078e0206 */
[----:B------:R-:W2:Y:S01]  /*0140*/  LDG.E.EL R6, desc[UR4][R6.64] ;  /* 0x0000000406067981 */ /* 0x000ea2000c2e1900 */
[----:B----4-:R-:W-:-:S04]  /*0150*/  IMAD.WIDE R4, R13, 0x4, R4 ;  /* 0x000000040d047825 */ /* 0x010fc800078e0204 */
[C---:B-----5:R-:W-:Y:S02]  /*0160*/  IMAD.WIDE R8, R13.reuse, 0x4, R8 ;  /* 0x000000040d087825 */ /* 0x060fe400078e0208 */
[----:B------:R3:W4:Y:S02]  /*0170*/  LDG.E.EL R5, desc[UR4][R4.64] ;  /* 0x0000000404057981 */ /* 0x000724000c2e1900 */
[----:B0-----:R-:W-:Y:S02]  /*0180*/  IMAD.WIDE R10, R13, 0x4, R10 ;  /* 0x000000040d0a7825 */ /* 0x001fe400078e020a */
[----:B------:R-:W5:Y:S02]  /*0190*/  LDG.E.EL R8, desc[UR4][R8.64] ;  /* 0x0000000408087981 */ /* 0x000f64000c2e1900 */
[C---:B-1----:R-:W-:Y:S02]  /*01a0*/  IMAD.WIDE R2, R0.reuse, 0x4, R2 ;  /* 0x0000000400027825 */ /* 0x042fe400078e0202 */
[----:B------:R-:W5:Y:S04]  /*01b0*/  LDG.E.EL R11, desc[UR4][R10.64] ;  /* 0x000000040a0b7981 */ /* 0x000f68000c2e1900 */
[----:B------:R0:W4:Y:S01]  /*01c0*/  LDG.E R12, desc[UR4][R2.64] ;  /* 0x00000004020c7981 */ /* 0x000122000c1e1900 */
[----:B---3--:R-:W-:Y:S01]  /*01d0*/  HFMA2.MMA R4, -RZ, RZ, 1.625, 0 ;  /* 0x3e800000ff047435 */ /* 0x008fe200000001ff */
[----:B0-----:R-:W0:Y:S02]  /*01e0*/  LDC.64 R2, c[0x0][0x238] ;  /* 0x00008e00ff027b82 */ /* 0x001e240000000a00 */
[----:B0-----:R-:W-:-:S04]  /*01f0*/  IMAD.WIDE R2, R0, 0x4, R2 ;  /* 0x0000000400027825 */ /* 0x001fc800078e0202 */
[----:B--2---:R-:W-:-:S04]  /*0200*/  FADD R6, R6, 9.9999997473787516356e-06 ;  /* 0x3727c5ac06067421 */ /* 0x004fc80000000000 */
[----:B------:R-:W0:Y:S02]  /*0210*/  MUFU.SQRT R7, R6 ;  /* 0x0000000600077308 */ /* 0x000e240000002000 */
[C---:B0-----:R-:W-:Y:S02]  /*0220*/  FSETP.GT.AND P0, PT, R7.reuse, 8.50705917302346158658e+37, PT ;  /* 0x7e8000000700780b */ /* 0x041fe40003f04000 */
[----:B------:R-:W-:-:S11]  /*0230*/  FSETP.GEU.AND P1, PT, R7, 1.175494350822287508e-38, PT ;  /* 0x008000000700780b */ /* 0x000fd60003f2e000 */
[----:B------:R-:W-:-:S04]  /*0240*/  @P0 FMUL R7, R7, 0.25 ;  /* 0x3e80000007070820 */ /* 0x000fc80000400000 */
[----:B------:R-:W-:-:S06]  /*0250*/  @!P1 FMUL R7, R7, 16777216 ;  /* 0x4b80000007079820 */ /* 0x000fcc0000400000 */
[----:B------:R-:W0:Y:S01]  /*0260*/  MUFU.RCP R7, R7 ;  /* 0x0000000700077308 */ /* 0x000e220000001000 */
[----:B------:R-:W-:Y:S01]  /*0270*/  FSEL R4, R4, 1, P0 ;  /* 0x3f80000004047808 */ /* 0x000fe20000000000 */
[----:B----4-:R-:W-:-:S04]  /*0280*/  FADD R5, R12, -R5 ;  /* 0x800000050c057221 */ /* 0x010fc80000000000 */
[----:B------:R-:W-:-:S04]  /*0290*/  @!P1 FMUL R4, R4, 16777216 ;  /* 0x4b80000004049820 */ /* 0x000fc80000400000 */
[----:B0-----:R-:W-:-:S04]  /*02a0*/  FMUL R4, R7, R4 ;  /* 0x0000000407047220 */ /* 0x001fc80000400000 */
[----:B------:R-:W-:-:S04]  /*02b0*/  FMUL R4, R5, R4 ;  /* 0x0000000405047220 */ /* 0x000fc80000400000 */
[----:B-----5:R-:W-:-:S05]  /*02c0*/  FFMA R11, R8, R4, R11 ;  /* 0x00000004080b7223 */ /* 0x020fca000000000b */
[----:B------:R-:W-:Y:S01]  /*02d0*/  STG.E desc[UR4][R2.64], R11 ;  /* 0x0000000b02007986 */ /* 0x000fe2000c101904 */
[----:B------:R-:W-:Y:S05]  /*02e0*/  EXIT ;  /* 0x000000000000794d */ /* 0x000fea0003800000 */
.L_x_0:
[----:B------:R-:W-:-:S00]  /*02f0*/  BRA `(.L_x_0) ;  /* 0xfffffffc00fc7947 */ /* 0x000fc0000383ffff */
[----:B------:R-:W-:-:S00]  /*0300*/  NOP ;  /* 0x0000000000007918 */ /* 0x000fc00000000000 */
[----:B------:R-:W-:-:S00]  /*0310*/  NOP ;  /* 0x0000000000007918 */ /* 0x000fc00000000000 */
[----:B------:R-:W-:-:S00]  /*0320*/  NOP ;  /* 0x0000000000007918 */ /* 0x000fc00000000000 */
[----:B------:R-:W-:-:S00]  /*0330*/  NOP ;  /* 0x0000000000007918 */ /* 0x000fc00000000000 */
[----:B------:R-:W-:-:S00]  /*0340*/  NOP ;  /* 0x0000000000007918 */ /* 0x000fc00000000000 */
[----:B------:R-:W-:-:S00]  /*0350*/  NOP ;  /* 0x0000000000007918 */ /* 0x000fc00000000000 */
[----:B------:R-:W-:-:S00]  /*0360*/  NOP ;  /* 0x0000000000007918 */ /* 0x000fc00000000000 */
[----:B------:R-:W-:-:S00]  /*0370*/  NOP ;  /* 0x0000000000007918 */ /* 0x000fc00000000000 */
.L_x_1:


//--------------------- .nv.global.init           --------------------------
	.section	.nv.global.init,"aw",@progbits
.nv.global.init:
	.type		_$_str,@object
	.size		_$_str,(_$_str_$_2 - _$_str)
_$_str:
        /*0000*/ 	.byte	0x5f, 0x5f, 0x43, 0x55, 0x44, 0x41, 0x5f, 0x46, 0x54, 0x5a, 0x00
	.type		_$_str_$_2,@object
	.size		_$_str_$_2,(.L_1 - _$_str_$_2)
_$_str_$_2:
        /*000b*/ 	.byte	0x5f, 0x5f, 0x43, 0x55, 0x44, 0x41, 0x5f, 0x50, 0x52, 0x45, 0x43, 0x5f, 0x53, 0x51, 0x52, 0x54
        /*001b*/ 	.byte	0x00
.L_1:


//--------------------- .nv.constant0.triton_poi_fused__native_batch_norm_legit_no_training_3 --------------------------
	.section	.nv.constant0.triton_poi_fused__native_batch_norm_legit_no_training_3,"a",@progbits
	.sectionflags	@""
	.align	4
.nv.constant0.triton_poi_fused__native_batch_norm_legit_no_training_3:
	.zero		580
